//
// Generated by NVIDIA NVVM Compiler
//
// Compiler Build ID: CL-36424714
// Cuda compilation tools, release 13.0, V13.0.88
// Based on NVVM 20.0.0
//

.version 9.0
.target sm_100
.address_size 64

	// .globl	_Z10GPU_matmulPfS_S_iiii
// sharedPtr has been demoted

.visible .entry _Z10GPU_matmulPfS_S_iiii(
	.param .u64 .ptr .align 1 _Z10GPU_matmulPfS_S_iiii_param_0,
	.param .u64 .ptr .align 1 _Z10GPU_matmulPfS_S_iiii_param_1,
	.param .u64 .ptr .align 1 _Z10GPU_matmulPfS_S_iiii_param_2,
	.param .u32 _Z10GPU_matmulPfS_S_iiii_param_3,
	.param .u32 _Z10GPU_matmulPfS_S_iiii_param_4,
	.param .u32 _Z10GPU_matmulPfS_S_iiii_param_5,
	.param .u32 _Z10GPU_matmulPfS_S_iiii_param_6
)
{
	.reg .pred 	%p<13>;
	.reg .b32 	%r<44>;
	.reg .b32 	%f<68>;
	.reg .b64 	%rd<67>;

	ld.param.u64 	%rd14, [_Z10GPU_matmulPfS_S_iiii_param_0];
	ld.param.u64 	%rd15, [_Z10GPU_matmulPfS_S_iiii_param_1];
	ld.param.u32 	%r17, [_Z10GPU_matmulPfS_S_iiii_param_3];
	ld.param.u32 	%r19, [_Z10GPU_matmulPfS_S_iiii_param_4];
	ld.param.u32 	%r18, [_Z10GPU_matmulPfS_S_iiii_param_6];
	cvta.to.global.u64 	%rd1, %rd15;
	cvta.to.global.u64 	%rd2, %rd14;
	mov.u32 	%r21, %tid.x;
	mov.u32 	%r22, %ntid.x;
	mov.u32 	%r23, %ctaid.x;
	mad.lo.s32 	%r1, %r22, %r23, %r21;
	mov.u32 	%r24, %tid.y;
	mov.u32 	%r25, %ntid.y;
	mov.u32 	%r26, %ctaid.y;
	mad.lo.s32 	%r27, %r25, %r26, %r24;
	setp.ge.s32 	%p1, %r1, %r17;
	setp.ge.s32 	%p2, %r27, %r19;
	or.pred  	%p3, %p1, %p2;
	@%p3 bra 	$L__BB0_14;
	setp.lt.s32 	%p4, %r18, 1;
	mov.f32 	%f67, 0f00000000;
	@%p4 bra 	$L__BB0_13;
	mul.lo.s32 	%r3, %r18, %r27;
	and.b32  	%r4, %r18, 7;
	setp.lt.u32 	%p5, %r18, 8;
	mov.f32 	%f67, 0f00000000;
	mov.b32 	%r42, 0;
	@%p5 bra 	$L__BB0_5;
	and.b32  	%r29, %r18, 2147483640;
	neg.s32 	%r40, %r29;
	mul.wide.u32 	%rd16, %r18, 4;
	add.s64 	%rd3, %rd1, %rd16;
	mul.wide.u32 	%rd17, %r18, 8;
	add.s64 	%rd4, %rd1, %rd17;
	mul.wide.u32 	%rd18, %r18, 12;
	add.s64 	%rd5, %rd1, %rd18;
	mul.wide.u32 	%rd19, %r18, 16;
	add.s64 	%rd6, %rd1, %rd19;
	mul.wide.u32 	%rd20, %r18, 20;
	add.s64 	%rd7, %rd1, %rd20;
	mul.wide.u32 	%rd21, %r18, 24;
	add.s64 	%rd8, %rd1, %rd21;
	mul.wide.u32 	%rd22, %r18, 28;
	add.s64 	%rd9, %rd1, %rd22;
	mul.wide.u32 	%rd23, %r3, 4;
	add.s64 	%rd24, %rd23, %rd2;
	add.s64 	%rd66, %rd24, 16;
	mov.f32 	%f67, 0f00000000;
	mov.u32 	%r39, %r1;
$L__BB0_4:
	.pragma "nounroll";
	and.b32  	%r42, %r18, 2147483640;
	mul.wide.s32 	%rd25, %r39, 4;
	add.s64 	%rd26, %rd3, %rd25;
	add.s64 	%rd27, %rd4, %rd25;
	add.s64 	%rd28, %rd5, %rd25;
	add.s64 	%rd29, %rd6, %rd25;
	add.s64 	%rd30, %rd7, %rd25;
	add.s64 	%rd31, %rd8, %rd25;
	add.s64 	%rd32, %rd9, %rd25;
	add.s64 	%rd33, %rd1, %rd25;
	ld.global.f32 	%f17, [%rd66+-16];
	ld.global.f32 	%f18, [%rd33];
	fma.rn.f32 	%f19, %f17, %f18, %f67;
	ld.global.f32 	%f20, [%rd66+-12];
	ld.global.f32 	%f21, [%rd26];
	fma.rn.f32 	%f22, %f20, %f21, %f19;
	ld.global.f32 	%f23, [%rd66+-8];
	ld.global.f32 	%f24, [%rd27];
	fma.rn.f32 	%f25, %f23, %f24, %f22;
	ld.global.f32 	%f26, [%rd66+-4];
	ld.global.f32 	%f27, [%rd28];
	fma.rn.f32 	%f28, %f26, %f27, %f25;
	ld.global.f32 	%f29, [%rd66];
	ld.global.f32 	%f30, [%rd29];
	fma.rn.f32 	%f31, %f29, %f30, %f28;
	ld.global.f32 	%f32, [%rd66+4];
	ld.global.f32 	%f33, [%rd30];
	fma.rn.f32 	%f34, %f32, %f33, %f31;
	ld.global.f32 	%f35, [%rd66+8];
	ld.global.f32 	%f36, [%rd31];
	fma.rn.f32 	%f37, %f35, %f36, %f34;
	ld.global.f32 	%f38, [%rd66+12];
	ld.global.f32 	%f39, [%rd32];
	fma.rn.f32 	%f67, %f38, %f39, %f37;
	add.s32 	%r40, %r40, 8;
	shl.b32 	%r30, %r18, 3;
	add.s32 	%r39, %r39, %r30;
	add.s64 	%rd66, %rd66, 32;
	setp.ne.s32 	%p6, %r40, 0;
	@%p6 bra 	$L__BB0_4;
$L__BB0_5:
	setp.eq.s32 	%p7, %r4, 0;
	@%p7 bra 	$L__BB0_13;
	and.b32  	%r12, %r18, 3;
	setp.lt.u32 	%p8, %r4, 4;
	@%p8 bra 	$L__BB0_8;
	add.s32 	%r31, %r42, %r3;
	mul.wide.u32 	%rd34, %r31, 4;
	add.s64 	%rd35, %rd2, %rd34;
	ld.global.f32 	%f41, [%rd35];
	mad.lo.s32 	%r32, %r42, %r18, %r1;
	mul.wide.s32 	%rd36, %r32, 4;
	add.s64 	%rd37, %rd1, %rd36;
	ld.global.f32 	%f42, [%rd37];
	fma.rn.f32 	%f43, %f41, %f42, %f67;
	cvt.u64.u32 	%rd38, %r3;
	cvt.u64.u32 	%rd39, %r42;
	add.s64 	%rd40, %rd39, %rd38;
	shl.b64 	%rd41, %rd40, 2;
	add.s64 	%rd42, %rd2, %rd41;
	ld.global.f32 	%f44, [%rd42+4];
	mul.wide.u32 	%rd43, %r18, 4;
	add.s64 	%rd44, %rd37, %rd43;
	ld.global.f32 	%f45, [%rd44];
	fma.rn.f32 	%f46, %f44, %f45, %f43;
	ld.global.f32 	%f47, [%rd42+8];
	add.s64 	%rd45, %rd44, %rd43;
	ld.global.f32 	%f48, [%rd45];
	fma.rn.f32 	%f49, %f47, %f48, %f46;
	ld.global.f32 	%f50, [%rd42+12];
	add.s64 	%rd46, %rd45, %rd43;
	ld.global.f32 	%f51, [%rd46];
	fma.rn.f32 	%f67, %f50, %f51, %f49;
	add.s32 	%r42, %r42, 4;
$L__BB0_8:
	setp.eq.s32 	%p9, %r12, 0;
	@%p9 bra 	$L__BB0_13;
	setp.eq.s32 	%p10, %r12, 1;
	@%p10 bra 	$L__BB0_11;
	add.s32 	%r33, %r42, %r3;
	mul.wide.u32 	%rd47, %r33, 4;
	add.s64 	%rd48, %rd2, %rd47;
	ld.global.f32 	%f53, [%rd48];
	mad.lo.s32 	%r34, %r42, %r18, %r1;
	mul.wide.s32 	%rd49, %r34, 4;
	add.s64 	%rd50, %rd1, %rd49;
	ld.global.f32 	%f54, [%rd50];
	fma.rn.f32 	%f55, %f53, %f54, %f67;
	cvt.u64.u32 	%rd51, %r3;
	cvt.u64.u32 	%rd52, %r42;
	add.s64 	%rd53, %rd52, %rd51;
	shl.b64 	%rd54, %rd53, 2;
	add.s64 	%rd55, %rd2, %rd54;
	ld.global.f32 	%f56, [%rd55+4];
	mul.wide.u32 	%rd56, %r18, 4;
	add.s64 	%rd57, %rd50, %rd56;
	ld.global.f32 	%f57, [%rd57];
	fma.rn.f32 	%f67, %f56, %f57, %f55;
	add.s32 	%r42, %r42, 2;
$L__BB0_11:
	and.b32  	%r35, %r18, 1;
	setp.eq.b32 	%p11, %r35, 1;
	not.pred 	%p12, %p11;
	@%p12 bra 	$L__BB0_13;
	add.s32 	%r36, %r42, %r3;
	mul.wide.u32 	%rd58, %r36, 4;
	add.s64 	%rd59, %rd2, %rd58;
	ld.global.f32 	%f58, [%rd59];
	mad.lo.s32 	%r37, %r42, %r18, %r1;
	mul.wide.s32 	%rd60, %r37, 4;
	add.s64 	%rd61, %rd1, %rd60;
	ld.global.f32 	%f59, [%rd61];
	fma.rn.f32 	%f67, %f58, %f59, %f67;
$L__BB0_13:
	ld.param.u64 	%rd65, [_Z10GPU_matmulPfS_S_iiii_param_2];
	mad.lo.s32 	%r38, %r17, %r27, %r1;
	cvta.to.global.u64 	%rd62, %rd65;
	mul.wide.s32 	%rd63, %r38, 4;
	add.s64 	%rd64, %rd62, %rd63;
	st.global.f32 	[%rd64], %f67;
$L__BB0_14:
	ret;

}
	// .globl	_Z17GPU_Shared_matmulPfS_S_i
.visible .entry _Z17GPU_Shared_matmulPfS_S_i(
	.param .u64 .ptr .align 1 _Z17GPU_Shared_matmulPfS_S_i_param_0,
	.param .u64 .ptr .align 1 _Z17GPU_Shared_matmulPfS_S_i_param_1,
	.param .u64 .ptr .align 1 _Z17GPU_Shared_matmulPfS_S_i_param_2,
	.param .u32 _Z17GPU_Shared_matmulPfS_S_i_param_3
)
{
	.reg .pred 	%p<2>;
	.reg .b32 	%r<39>;
	.reg .b32 	%f<102>;
	.reg .b64 	%rd<13>;
	// demoted variable
	.shared .align 4 .b8 sharedPtr[8192];
	ld.param.u64 	%rd4, [_Z17GPU_Shared_matmulPfS_S_i_param_0];
	ld.param.u64 	%rd5, [_Z17GPU_Shared_matmulPfS_S_i_param_1];
	ld.param.u64 	%rd3, [_Z17GPU_Shared_matmulPfS_S_i_param_2];
	cvta.to.global.u64 	%rd1, %rd5;
	cvta.to.global.u64 	%rd2, %rd4;
	mov.u32 	%r16, %nctaid.x;
	mov.u32 	%r17, %ntid.x;
	mul.lo.s32 	%r18, %r16, %r17;
	mov.u32 	%r19, %ctaid.x;
	shl.b32 	%r20, %r19, 5;
	mov.u32 	%r21, %tid.x;
	add.s32 	%r1, %r20, %r21;
	mov.u32 	%r22, %ctaid.y;
	shl.b32 	%r23, %r22, 5;
	mov.u32 	%r24, %tid.y;
	add.s32 	%r25, %r23, %r24;
	mul.lo.s32 	%r2, %r25, %r18;
	shl.b32 	%r26, %r24, 5;
	add.s32 	%r27, %r26, %r21;
	shl.b32 	%r28, %r27, 2;
	mov.u32 	%r29, sharedPtr;
	add.s32 	%r3, %r29, %r28;
	shl.b32 	%r30, %r24, 7;
	add.s32 	%r4, %r29, %r30;
	shl.b32 	%r31, %r21, 2;
	add.s32 	%r32, %r29, %r31;
	add.s32 	%r5, %r32, 4096;
	neg.s32 	%r38, %r16;
	add.s32 	%r37, %r21, %r2;
	mul.lo.s32 	%r33, %r24, %r17;
	mad.lo.s32 	%r34, %r33, %r16, %r21;
	add.s32 	%r36, %r34, %r20;
	shl.b32 	%r9, %r18, 5;
	mov.f32 	%f101, 0f00000000;
$L__BB1_1:
	mul.wide.u32 	%rd6, %r37, 4;
	add.s64 	%rd7, %rd2, %rd6;
	ld.global.f32 	%f4, [%rd7];
	st.shared.f32 	[%r3], %f4;
	mul.wide.u32 	%rd8, %r36, 4;
	add.s64 	%rd9, %rd1, %rd8;
	ld.global.f32 	%f5, [%rd9];
	st.shared.f32 	[%r3+4096], %f5;
	bar.sync 	0;
	ld.shared.f32 	%f6, [%r4];
	ld.shared.f32 	%f7, [%r5];
	fma.rn.f32 	%f8, %f6, %f7, %f101;
	ld.shared.f32 	%f9, [%r4+4];
	ld.shared.f32 	%f10, [%r5+128];
	fma.rn.f32 	%f11, %f9, %f10, %f8;
	ld.shared.f32 	%f12, [%r4+8];
	ld.shared.f32 	%f13, [%r5+256];
	fma.rn.f32 	%f14, %f12, %f13, %f11;
	ld.shared.f32 	%f15, [%r4+12];
	ld.shared.f32 	%f16, [%r5+384];
	fma.rn.f32 	%f17, %f15, %f16, %f14;
	ld.shared.f32 	%f18, [%r4+16];
	ld.shared.f32 	%f19, [%r5+512];
	fma.rn.f32 	%f20, %f18, %f19, %f17;
	ld.shared.f32 	%f21, [%r4+20];
	ld.shared.f32 	%f22, [%r5+640];
	fma.rn.f32 	%f23, %f21, %f22, %f20;
	ld.shared.f32 	%f24, [%r4+24];
	ld.shared.f32 	%f25, [%r5+768];
	fma.rn.f32 	%f26, %f24, %f25, %f23;
	ld.shared.f32 	%f27, [%r4+28];
	ld.shared.f32 	%f28, [%r5+896];
	fma.rn.f32 	%f29, %f27, %f28, %f26;
	ld.shared.f32 	%f30, [%r4+32];
	ld.shared.f32 	%f31, [%r5+1024];
	fma.rn.f32 	%f32, %f30, %f31, %f29;
	ld.shared.f32 	%f33, [%r4+36];
	ld.shared.f32 	%f34, [%r5+1152];
	fma.rn.f32 	%f35, %f33, %f34, %f32;
	ld.shared.f32 	%f36, [%r4+40];
	ld.shared.f32 	%f37, [%r5+1280];
	fma.rn.f32 	%f38, %f36, %f37, %f35;
	ld.shared.f32 	%f39, [%r4+44];
	ld.shared.f32 	%f40, [%r5+1408];
	fma.rn.f32 	%f41, %f39, %f40, %f38;
	ld.shared.f32 	%f42, [%r4+48];
	ld.shared.f32 	%f43, [%r5+1536];
	fma.rn.f32 	%f44, %f42, %f43, %f41;
	ld.shared.f32 	%f45, [%r4+52];
	ld.shared.f32 	%f46, [%r5+1664];
	fma.rn.f32 	%f47, %f45, %f46, %f44;
	ld.shared.f32 	%f48, [%r4+56];
	ld.shared.f32 	%f49, [%r5+1792];
	fma.rn.f32 	%f50, %f48, %f49, %f47;
	ld.shared.f32 	%f51, [%r4+60];
	ld.shared.f32 	%f52, [%r5+1920];
	fma.rn.f32 	%f53, %f51, %f52, %f50;
	ld.shared.f32 	%f54, [%r4+64];
	ld.shared.f32 	%f55, [%r5+2048];
	fma.rn.f32 	%f56, %f54, %f55, %f53;
	ld.shared.f32 	%f57, [%r4+68];
	ld.shared.f32 	%f58, [%r5+2176];
	fma.rn.f32 	%f59, %f57, %f58, %f56;
	ld.shared.f32 	%f60, [%r4+72];
	ld.shared.f32 	%f61, [%r5+2304];
	fma.rn.f32 	%f62, %f60, %f61, %f59;
	ld.shared.f32 	%f63, [%r4+76];
	ld.shared.f32 	%f64, [%r5+2432];
	fma.rn.f32 	%f65, %f63, %f64, %f62;
	ld.shared.f32 	%f66, [%r4+80];
	ld.shared.f32 	%f67, [%r5+2560];
	fma.rn.f32 	%f68, %f66, %f67, %f65;
	ld.shared.f32 	%f69, [%r4+84];
	ld.shared.f32 	%f70, [%r5+2688];
	fma.rn.f32 	%f71, %f69, %f70, %f68;
	ld.shared.f32 	%f72, [%r4+88];
	ld.shared.f32 	%f73, [%r5+2816];
	fma.rn.f32 	%f74, %f72, %f73, %f71;
	ld.shared.f32 	%f75, [%r4+92];
	ld.shared.f32 	%f76, [%r5+2944];
	fma.rn.f32 	%f77, %f75, %f76, %f74;
	ld.shared.f32 	%f78, [%r4+96];
	ld.shared.f32 	%f79, [%r5+3072];
	fma.rn.f32 	%f80, %f78, %f79, %f77;
	ld.shared.f32 	%f81, [%r4+100];
	ld.shared.f32 	%f82, [%r5+3200];
	fma.rn.f32 	%f83, %f81, %f82, %f80;
	ld.shared.f32 	%f84, [%r4+104];
	ld.shared.f32 	%f85, [%r5+3328];
	fma.rn.f32 	%f86, %f84, %f85, %f83;
	ld.shared.f32 	%f87, [%r4+108];
	ld.shared.f32 	%f88, [%r5+3456];
	fma.rn.f32 	%f89, %f87, %f88, %f86;
	ld.shared.f32 	%f90, [%r4+112];
	ld.shared.f32 	%f91, [%r5+3584];
	fma.rn.f32 	%f92, %f90, %f91, %f89;
	ld.shared.f32 	%f93, [%r4+116];
	ld.shared.f32 	%f94, [%r5+3712];
	fma.rn.f32 	%f95, %f93, %f94, %f92;
	ld.shared.f32 	%f96, [%r4+120];
	ld.shared.f32 	%f97, [%r5+3840];
	fma.rn.f32 	%f98, %f96, %f97, %f95;
	ld.shared.f32 	%f99, [%r4+124];
	ld.shared.f32 	%f100, [%r5+3968];
	fma.rn.f32 	%f101, %f99, %f100, %f98;
	bar.sync 	0;
	add.s32 	%r38, %r38, 1;
	setp.ne.s32 	%p1, %r38, 0;
	add.s32 	%r37, %r37, 32;
	add.s32 	%r36, %r36, %r9;
	@%p1 bra 	$L__BB1_1;
	cvta.to.global.u64 	%rd10, %rd3;
	add.s32 	%r35, %r2, %r1;
	mul.wide.s32 	%rd11, %r35, 4;
	add.s64 	%rd12, %rd10, %rd11;
	st.global.f32 	[%rd12], %f101;
	ret;

}


// ===== COMPILED SASS (sm_100) =====

	.target	sm_100

	.elftype	@"ET_EXEC"


//--------------------- .note.nv.tkinfo           --------------------------
	.section	.note.nv.tkinfo,"",@"SHT_NOTE"
	.sectionflags	@"SHF_NOTE_NV_TKINFO"
	.tkinfo
        /*0018*/ 	.word	0x00000002
        /*0030*/ 	.string	""
        /*0030*/ 	.string	"ptxas"
        /*0030*/ 	.string	"Cuda compilation tools, release 13.0, V13.0.88"
        /*0030*/ 	.string	"Build cuda_13.0.r13.0/compiler.36424714_0"
        /*0030*/ 	.string	"-arch sm_100 -m 64 "



//--------------------- .note.nv.cuinfo           --------------------------
	.section	.note.nv.cuinfo,"",@"SHT_NOTE"
	.sectionflags	@"SHF_NOTE_NV_CUINFO"
        /*0018*/ 	.short	0x0002
        /*001a*/ 	.short	0x0064
        /*001c*/ 	.short	0x0082
	.zero		2


//--------------------- .nv.info                  --------------------------
	.section	.nv.info,"",@"SHT_CUDA_INFO"
	.align	4


	//----- nvinfo : EIATTR_REGCOUNT
	.align		4
        /*0000*/ 	.byte	0x04, 0x2f
        /*0002*/ 	.short	(.L_1 - .L_0)
	.align		4
.L_0:
        /*0004*/ 	.word	index@(_Z10GPU_matmulPfS_S_iiii)
        /*0008*/ 	.word	0x0000001e


	//----- nvinfo : EIATTR_FRAME_SIZE
	.align		4
.L_1:
        /*000c*/ 	.byte	0x04, 0x11
        /*000e*/ 	.short	(.L_3 - .L_2)
	.align		4
.L_2:
        /*0010*/ 	.word	index@(_Z10GPU_matmulPfS_S_iiii)
        /*0014*/ 	.word	0x00000000


	//----- nvinfo : EIATTR_REGCOUNT
	.align		4
.L_3:
        /*0018*/ 	.byte	0x04, 0x2f
        /*001a*/ 	.short	(.L_5 - .L_4)
	.align		4
.L_4:
        /*001c*/ 	.word	index@(_Z17GPU_Shared_matmulPfS_S_i)
        /*0020*/ 	.word	0x00000020


	//----- nvinfo : EIATTR_FRAME_SIZE
	.align		4
.L_5:
        /*0024*/ 	.byte	0x04, 0x11
        /*0026*/ 	.short	(.L_7 - .L_6)
	.align		4
.L_6:
        /*0028*/ 	.word	index@(_Z17GPU_Shared_matmulPfS_S_i)
        /*002c*/ 	.word	0x00000000


	//----- nvinfo : EIATTR_MIN_STACK_SIZE
	.align		4
.L_7:
        /*0030*/ 	.byte	0x04, 0x12
        /*0032*/ 	.short	(.L_9 - .L_8)
	.align		4
.L_8:
        /*0034*/ 	.word	index@(_Z17GPU_Shared_matmulPfS_S_i)
        /*0038*/ 	.word	0x00000000


	//----- nvinfo : EIATTR_MIN_STACK_SIZE
	.align		4
.L_9:
        /*003c*/ 	.byte	0x04, 0x12
        /*003e*/ 	.short	(.L_11 - .L_10)
	.align		4
.L_10:
        /*0040*/ 	.word	index@(_Z10GPU_matmulPfS_S_iiii)
        /*0044*/ 	.word	0x00000000
.L_11:


//--------------------- .nv.compat                --------------------------
	.section	.nv.compat,"",@"SHT_CUDA_COMPAT_INFO"
	.align	4
        /*0000*/ 	.byte	0x02, 0x09, 0x00, 0x00, 0x02, 0x02, 0x01, 0x00, 0x02, 0x05, 0x05, 0x00, 0x03, 0x07, 0x01, 0x01
        /*0010*/ 	.byte	0x02, 0x03, 0x00, 0x00, 0x02, 0x06, 0x01, 0x00, 0x04, 0x0b, 0x08, 0x00, 0x09, 0x00, 0x00, 0x00
        /*0020*/ 	.byte	0x00, 0x00, 0x00, 0x00


//--------------------- .nv.info._Z17GPU_Shared_matmulPfS_S_i --------------------------
	.section	.nv.info._Z17GPU_Shared_matmulPfS_S_i,"",@"SHT_CUDA_INFO"
	.sectionflags	@""
	.align	4


	//----- nvinfo : EIATTR_CUDA_API_VERSION
	.align		4
        /*0000*/ 	.byte	0x04, 0x37
        /*0002*/ 	.short	(.L_13 - .L_12)
.L_12:
        /*0004*/ 	.word	0x00000082


	//----- nvinfo : EIATTR_KPARAM_INFO
	.align		4
.L_13:
        /*0008*/ 	.byte	0x04, 0x17
        /*000a*/ 	.short	(.L_15 - .L_14)
.L_14:
        /*000c*/ 	.word	0x00000000
        /*0010*/ 	.short	0x0003
        /*0012*/ 	.short	0x0018
        /*0014*/ 	.byte	0x00, 0xf0, 0x11, 0x00


	//----- nvinfo : EIATTR_KPARAM_INFO
	.align		4
.L_15:
        /*0018*/ 	.byte	0x04, 0x17
        /*001a*/ 	.short	(.L_17 - .L_16)
.L_16:
        /*001c*/ 	.word	0x00000000
        /*0020*/ 	.short	0x0002
        /*0022*/ 	.short	0x0010
        /*0024*/ 	.byte	0x00, 0xf5, 0x21, 0x00


	//----- nvinfo : EIATTR_KPARAM_INFO
	.align		4
.L_17:
        /*0028*/ 	.byte	0x04, 0x17
        /*002a*/ 	.short	(.L_19 - .L_18)
.L_18:
        /*002c*/ 	.word	0x00000000
        /*0030*/ 	.short	0x0001
        /*0032*/ 	.short	0x0008
        /*0034*/ 	.byte	0x00, 0xf5, 0x21, 0x00


	//----- nvinfo : EIATTR_KPARAM_INFO
	.align		4
.L_19:
        /*0038*/ 	.byte	0x04, 0x17
        /*003a*/ 	.short	(.L_21 - .L_20)
.L_20:
        /*003c*/ 	.word	0x00000000
        /*0040*/ 	.short	0x0000
        /*0042*/ 	.short	0x0000
        /*0044*/ 	.byte	0x00, 0xf5, 0x21, 0x00


	//----- nvinfo : EIATTR_SPARSE_MMA_MASK
	.align		4
.L_21:
        /*0048*/ 	.byte	0x03, 0x50
        /*004a*/ 	.short	0x0000


	//----- nvinfo : EIATTR_MAXREG_COUNT
	.align		4
        /*004c*/ 	.byte	0x03, 0x1b
        /*004e*/ 	.short	0x00ff


	//----- nvinfo : EIATTR_NUM_BARRIERS
	.align		4
        /*0050*/ 	.byte	0x02, 0x4c
        /*0052*/ 	.byte	0x01
	.zero		1


	//----- nvinfo : EIATTR_MERCURY_ISA_VERSION
	.align		4
        /*0054*/ 	.byte	0x03, 0x5f
        /*0056*/ 	.short	0x0101


	//----- nvinfo : EIATTR_VRC_CTA_INIT_COUNT
	.align		4
        /*0058*/ 	.byte	0x02, 0x4a
	.zero		1
	.zero		1


	//----- nvinfo : EIATTR_EXIT_INSTR_OFFSETS
	.align		4
        /*005c*/ 	.byte	0x04, 0x1c
        /*005e*/ 	.short	(.L_23 - .L_22)


	//   ....[0]....
.L_22:
        /*0060*/ 	.word	0x00000730


	//----- nvinfo : EIATTR_CBANK_PARAM_SIZE
	.align		4
.L_23:
        /*0064*/ 	.byte	0x03, 0x19
        /*0066*/ 	.short	0x001c


	//----- nvinfo : EIATTR_PARAM_CBANK
	.align		4
        /*0068*/ 	.byte	0x04, 0x0a
        /*006a*/ 	.short	(.L_25 - .L_24)
	.align		4
.L_24:
        /*006c*/ 	.word	index@(.nv.constant0._Z17GPU_Shared_matmulPfS_S_i)
        /*0070*/ 	.short	0x0380
        /*0072*/ 	.short	0x001c


	//----- nvinfo : EIATTR_SW_WAR
	.align		4
.L_25:
        /*0074*/ 	.byte	0x04, 0x36
        /*0076*/ 	.short	(.L_27 - .L_26)
.L_26:
        /*0078*/ 	.word	0x00000008
.L_27:


//--------------------- .nv.info._Z10GPU_matmulPfS_S_iiii --------------------------
	.section	.nv.info._Z10GPU_matmulPfS_S_iiii,"",@"SHT_CUDA_INFO"
	.sectionflags	@""
	.align	4


	//----- nvinfo : EIATTR_CUDA_API_VERSION
	.align		4
        /*0000*/ 	.byte	0x04, 0x37
        /*0002*/ 	.short	(.L_29 - .L_28)
.L_28:
        /*0004*/ 	.word	0x00000082


	//----- nvinfo : EIATTR_KPARAM_INFO
	.align		4
.L_29:
        /*0008*/ 	.byte	0x04, 0x17
        /*000a*/ 	.short	(.L_31 - .L_30)
.L_30:
        /*000c*/ 	.word	0x00000000
        /*0010*/ 	.short	0x0006
        /*0012*/ 	.short	0x0024
        /*0014*/ 	.byte	0x00, 0xf0, 0x11, 0x00


	//----- nvinfo : EIATTR_KPARAM_INFO
	.align		4
.L_31:
        /*0018*/ 	.byte	0x04, 0x17
        /*001a*/ 	.short	(.L_33 - .L_32)
.L_32:
        /*001c*/ 	.word	0x00000000
        /*0020*/ 	.short	0x0005
        /*0022*/ 	.short	0x0020
        /*0024*/ 	.byte	0x00, 0xf0, 0x11, 0x00


	//----- nvinfo : EIATTR_KPARAM_INFO
	.align		4
.L_33:
        /*0028*/ 	.byte	0x04, 0x17
        /*002a*/ 	.short	(.L_35 - .L_34)
.L_34:
        /*002c*/ 	.word	0x00000000
        /*0030*/ 	.short	0x0004
        /*0032*/ 	.short	0x001c
        /*0034*/ 	.byte	0x00, 0xf0, 0x11, 0x00


	//----- nvinfo : EIATTR_KPARAM_INFO
	.align		4
.L_35:
        /*0038*/ 	.byte	0x04, 0x17
        /*003a*/ 	.short	(.L_37 - .L_36)
.L_36:
        /*003c*/ 	.word	0x00000000
        /*0040*/ 	.short	0x0003
        /*0042*/ 	.short	0x0018
        /*0044*/ 	.byte	0x00, 0xf0, 0x11, 0x00


	//----- nvinfo : EIATTR_KPARAM_INFO
	.align		4
.L_37:
        /*0048*/ 	.byte	0x04, 0x17
        /*004a*/ 	.short	(.L_39 - .L_38)
.L_38:
        /*004c*/ 	.word	0x00000000
        /*0050*/ 	.short	0x0002
        /*0052*/ 	.short	0x0010
        /*0054*/ 	.byte	0x00, 0xf5, 0x21, 0x00


	//----- nvinfo : EIATTR_KPARAM_INFO
	.align		4
.L_39:
        /*0058*/ 	.byte	0x04, 0x17
        /*005a*/ 	.short	(.L_41 - .L_40)
.L_40:
        /*005c*/ 	.word	0x00000000
        /*0060*/ 	.short	0x0001
        /*0062*/ 	.short	0x0008
        /*0064*/ 	.byte	0x00, 0xf5, 0x21, 0x00


	//----- nvinfo : EIATTR_KPARAM_INFO
	.align		4
.L_41:
        /*0068*/ 	.byte	0x04, 0x17
        /*006a*/ 	.short	(.L_43 - .L_42)
.L_42:
        /*006c*/ 	.word	0x00000000
        /*0070*/ 	.short	0x0000
        /*0072*/ 	.short	0x0000
        /*0074*/ 	.byte	0x00, 0xf5, 0x21, 0x00


	//----- nvinfo : EIATTR_SPARSE_MMA_MASK
	.align		4
.L_43:
        /*0078*/ 	.byte	0x03, 0x50
        /*007a*/ 	.short	0x0000


	//----- nvinfo : EIATTR_MAXREG_COUNT
	.align		4
        /*007c*/ 	.byte	0x03, 0x1b
        /*007e*/ 	.short	0x00ff


	//----- nvinfo : EIATTR_MERCURY_ISA_VERSION
	.align		4
        /*0080*/ 	.byte	0x03, 0x5f
        /*0082*/ 	.short	0x0101


	//----- nvinfo : EIATTR_VRC_CTA_INIT_COUNT
	.align		4
        /*0084*/ 	.byte	0x02, 0x4a
	.zero		1
	.zero		1


	//----- nvinfo : EIATTR_EXIT_INSTR_OFFSETS
	.align		4
        /*0088*/ 	.byte	0x04, 0x1c
        /*008a*/ 	.short	(.L_45 - .L_44)


	//   ....[0]....
.L_44:
        /*008c*/ 	.word	0x000000c0


	//   ....[1]....
        /*0090*/ 	.word	0x00000b00


	//----- nvinfo : EIATTR_CBANK_PARAM_SIZE
	.align		4
.L_45:
        /*0094*/ 	.byte	0x03, 0x19
        /*0096*/ 	.short	0x0028


	//----- nvinfo : EIATTR_PARAM_CBANK
	.align		4
        /*0098*/ 	.byte	0x04, 0x0a
        /*009a*/ 	.short	(.L_47 - .L_46)
	.align		4
.L_46:
        /*009c*/ 	.word	index@(.nv.constant0._Z10GPU_matmulPfS_S_iiii)
        /*00a0*/ 	.short	0x0380
        /*00a2*/ 	.short	0x0028


	//----- nvinfo : EIATTR_SW_WAR
	.align		4
.L_47:
        /*00a4*/ 	.byte	0x04, 0x36
        /*00a6*/ 	.short	(.L_49 - .L_48)
.L_48:
        /*00a8*/ 	.word	0x00000008
.L_49:


//--------------------- .nv.callgraph             --------------------------
	.section	.nv.callgraph,"",@"SHT_CUDA_CALLGRAPH"
	.align	4
	.sectionentsize	8
	.align		4
        /*0000*/ 	.word	0x00000000
	.align		4
        /*0004*/ 	.word	0xffffffff
	.align		4
        /*0008*/ 	.word	0x00000000
	.align		4
        /*000c*/ 	.word	0xfffffffe
	.align		4
        /*0010*/ 	.word	0x00000000
	.align		4
        /*0014*/ 	.word	0xfffffffd
	.align		4
        /*0018*/ 	.word	0x00000000
	.align		4
        /*001c*/ 	.word	0xfffffffc


//--------------------- .text._Z17GPU_Shared_matmulPfS_S_i --------------------------
	.section	.text._Z17GPU_Shared_matmulPfS_S_i,"ax",@progbits
	.align	128
        .global         _Z17GPU_Shared_matmulPfS_S_i
        .type           _Z17GPU_Shared_matmulPfS_S_i,@function
        .size           _Z17GPU_Shared_matmulPfS_S_i,(.L_x_7 - _Z17GPU_Shared_matmulPfS_S_i)
        .other          _Z17GPU_Shared_matmulPfS_S_i,@"STO_CUDA_ENTRY STV_DEFAULT"
_Z17GPU_Shared_matmulPfS_S_i:
.text._Z17GPU_Shared_matmulPfS_S_i:
[----:B------:R-:W-:Y:S01]  /*0000*/  LDC R1, c[0x0][0x37c] ;  /* 0x0000df00ff017b82 */ /* 0x000fe20000000800 */
[----:B------:R-:W0:Y:S01]  /*0010*/  S2R R6, SR_CTAID.Y ;  /* 0x0000000000067919 */ /* 0x000e220000002600 */
[----:B------:R-:W1:Y:S06]  /*0020*/  LDCU UR6, c[0x0][0x370] ;  /* 0x00006e00ff0677ac */ /* 0x000e6c0008000800 */
[----:B------:R-:W1:Y:S01]  /*0030*/  LDC R17, c[0x0][0x360] ;  /* 0x0000d800ff117b82 */ /* 0x000e620000000800 */
[----:B------:R-:W-:Y:S01]  /*0040*/  HFMA2 R25, -RZ, RZ, 0, 0 ;  /* 0x00000000ff197431 */ /* 0x000fe200000001ff */
[----:B------:R-:W0:Y:S01]  /*0050*/  S2R R3, SR_TID.Y ;  /* 0x0000000000037919 */ /* 0x000e220000002200 */
[----:B------:R-:W-:Y:S01]  /*0060*/  UMOV UR4, 0x400 ;  /* 0x0000040000047882 */ /* 0x000fe20000000000 */
[----:B------:R-:W2:Y:S01]  /*0070*/  LDCU.64 UR8, c[0x0][0x358] ;  /* 0x00006b00ff0877ac */ /* 0x000ea20008000a00 */
[----:B------:R-:W3:Y:S03]  /*0080*/  S2R R0, SR_TID.X ;  /* 0x0000000000007919 */ /* 0x000ee60000002100 */
[----:B------:R-:W4:Y:S01]  /*0090*/  S2UR UR5, SR_CgaCtaId ;  /* 0x00000000000579c3 */ /* 0x000f220000008800 */
[----:B------:R-:W5:Y:S07]  /*00a0*/  S2R R7, SR_CTAID.X ;  /* 0x0000000000077919 */ /* 0x000f6e0000002500 */
[----:B------:R-:W2:Y:S08]  /*00b0*/  LDC.64 R20, c[0x0][0x380] ;  /* 0x0000e000ff147b82 */ /* 0x000eb00000000a00 */
[----:B------:R-:W2:Y:S01]  /*00c0*/  LDC.64 R18, c[0x0][0x388] ;  /* 0x0000e200ff127b82 */ /* 0x000ea20000000a00 */
[----:B-1----:R-:W-:Y:S01]  /*00d0*/  IMAD R17, R17, UR6, RZ ;  /* 0x0000000611117c24 */ /* 0x002fe2000f8e02ff */
[----:B----4-:R-:W-:Y:S01]  /*00e0*/  ULEA UR4, UR5, UR4, 0x18 ;  /* 0x0000000405047291 */ /* 0x010fe2000f8ec0ff */
[----:B0-----:R-:W-:Y:S01]  /*00f0*/  LEA R6, R6, R3, 0x5 ;  /* 0x0000000306067211 */ /* 0x001fe200078e28ff */
[----:B------:R-:W-:Y:S01]  /*0100*/  UIADD3 UR5, UPT, UPT, -UR6, URZ, URZ ;  /* 0x000000ff06057290 */ /* 0x000fe2000fffe1ff */
[C---:B---3--:R-:W-:Y:S01]  /*0110*/  IMAD R2, R3.reuse, R17, R0 ;  /* 0x0000001103027224 */ /* 0x048fe200078e0200 */
[----:B------:R-:W-:-:S02]  /*0120*/  LEA R5, R3, R0, 0x5 ;  /* 0x0000000003057211 */ /* 0x000fc400078e28ff */
[----:B------:R-:W-:Y:S01]  /*0130*/  IMAD R6, R17, R6, RZ ;  /* 0x0000000611067224 */ /* 0x000fe200078e02ff */
[----:B------:R-:W-:Y:S02]  /*0140*/  LEA R4, R0, UR4, 0x2 ;  /* 0x0000000400047c11 */ /* 0x000fe4000f8e10ff */
[C---:B-----5:R-:W-:Y:S02]  /*0150*/  LEA R2, R7.reuse, R2, 0x5 ;  /* 0x0000000207027211 */ /* 0x060fe400078e28ff */
[-C--:B------:R-:W-:Y:S02]  /*0160*/  LEA R7, R7, R0.reuse, 0x5 ;  /* 0x0000000007077211 */ /* 0x080fe400078e28ff */
[----:B------:R-:W-:Y:S02]  /*0170*/  LEA R5, R5, UR4, 0x2 ;  /* 0x0000000405057c11 */ /* 0x000fe4000f8e10ff */
[----:B------:R-:W-:Y:S02]  /*0180*/  LEA R3, R3, UR4, 0x7 ;  /* 0x0000000403037c11 */ /* 0x000fe4000f8e38ff */
[----:B------:R-:W-:-:S07]  /*0190*/  IADD3 R0, PT, PT, R6, R0, RZ ;  /* 0x0000000006007210 */ /* 0x000fce0007ffe0ff */
.L_x_0:
[----:B--2---:R-:W-:-:S04]  /*01a0*/  IMAD.WIDE.U32 R28, R2, 0x4, R18 ;  /* 0x00000004021c7825 */ /* 0x004fc800078e0012 */
[----:B------:R-:W-:Y:S02]  /*01b0*/  IMAD.WIDE.U32 R8, R0, 0x4, R20 ;  /* 0x0000000400087825 */ /* 0x000fe400078e0014 */
[----:B------:R-:W2:Y:S04]  /*01c0*/  LDG.E R28, desc[UR8][R28.64] ;  /* 0x000000081c1c7981 */ /* 0x000ea8000c1e1900 */
[----:B------:R-:W3:Y:S01]  /*01d0*/  LDG.E R16, desc[UR8][R8.64] ;  /* 0x0000000808107981 */ /* 0x000ee2000c1e1900 */
[----:B------:R-:W-:-:S04]  /*01e0*/  UIADD3 UR5, UPT, UPT, UR5, 0x1, URZ ;  /* 0x0000000105057890 */ /* 0x000fc8000fffe0ff */
[----:B------:R-:W-:Y:S01]  /*01f0*/  UISETP.NE.AND UP0, UPT, UR5, URZ, UPT ;  /* 0x000000ff0500728c */ /* 0x000fe2000bf05270 */
[----:B------:R-:W-:Y:S02]  /*0200*/  IADD3 R0, PT, PT, R0, 0x20, RZ ;  /* 0x0000002000007810 */ /* 0x000fe40007ffe0ff */
[----:B------:R-:W-:Y:S01]  /*0210*/  LEA R2, R17, R2, 0x5 ;  /* 0x0000000211027211 */ /* 0x000fe200078e28ff */
[----:B--2---:R-:W-:Y:S04]  /*0220*/  STS [R5+0x1000], R28 ;  /* 0x0010001c05007388 */ /* 0x004fe80000000800 */
[----:B---3--:R-:W-:Y:S01]  /*0230*/  STS [R5], R16 ;  /* 0x0000001005007388 */ /* 0x008fe20000000800 */
[----:B------:R-:W-:Y:S06]  /*0240*/  BAR.SYNC.DEFER_BLOCKING 0x0 ;  /* 0x0000000000007b1d */ /* 0x000fec0000010000 */
[----:B------:R-:W-:Y:S04]  /*0250*/  LDS R24, [R4+0x1000] ;  /* 0x0010000004187984 */ /* 0x000fe80000000800 */
[----:B------:R-:W0:Y:S04]  /*0260*/  LDS.128 R12, [R3] ;  /* 0x00000000030c7984 */ /* 0x000e280000000c00 */
[----:B------:R-:W1:Y:S04]  /*0270*/  LDS R26, [R4+0x1080] ;  /* 0x00108000041a7984 */ /* 0x000e680000000800 */
[----:B------:R-:W2:Y:S04]  /*0280*/  LDS R27, [R4+0x1100] ;  /* 0x00110000041b7984 */ /* 0x000ea80000000800 */
[----:B------:R-:W3:Y:S04]  /*0290*/  LDS R22, [R4+0x1180] ;  /* 0x0011800004167984 */ /* 0x000ee80000000800 */
[----:B------:R-:W-:Y:S04]  /*02a0*/  LDS R23, [R4+0x1200] ;  /* 0x0012000004177984 */ /* 0x000fe80000000800 */
[----:B------:R-:W4:Y:S04]  /*02b0*/  LDS.128 R8, [R3+0x10] ;  /* 0x0000100003087984 */ /* 0x000f280000000c00 */
[----:B------:R-:W5:Y:S01]  /*02c0*/  LDS R16, [R4+0x1280] ;  /* 0x0012800004107984 */ /* 0x000f620000000800 */
[----:B0-----:R-:W-:-:S03]  /*02d0*/  FFMA R12, R12, R24, R25 ;  /* 0x000000180c0c7223 */ /* 0x001fc60000000019 */
[----:B------:R-:W0:Y:S04]  /*02e0*/  LDS R25, [R4+0x1300] ;  /* 0x0013000004197984 */ /* 0x000e280000000800 */
[----:B------:R-:W0:Y:S01]  /*02f0*/  LDS R24, [R4+0x1380] ;  /* 0x0013800004187984 */ /* 0x000e220000000800 */
[----:B-1----:R-:W-:-:S03]  /*0300*/  FFMA R12, R26, R13, R12 ;  /* 0x0000000d1a0c7223 */ /* 0x002fc6000000000c */
[----:B------:R-:W-:Y:S01]  /*0310*/  LDS R26, [R4+0x1580] ;  /* 0x00158000041a7984 */ /* 0x000fe20000000800 */
[----:B--2---:R-:W-:-:S04]  /*0320*/  FFMA R27, R27, R14, R12 ;  /* 0x0000000e1b1b7223 */ /* 0x004fc8000000000c */
[----:B---3--:R-:W-:Y:S02]  /*0330*/  FFMA R29, R22, R15, R27 ;  /* 0x0000000f161d7223 */ /* 0x008fe4000000001b */
[----:B------:R-:W-:Y:S04]  /*0340*/  LDS R27, [R4+0x1400] ;  /* 0x00140000041b7984 */ /* 0x000fe80000000800 */
[----:B------:R-:W1:Y:S01]  /*0350*/  LDS.128 R12, [R3+0x20] ;  /* 0x00002000030c7984 */ /* 0x000e620000000c00 */
[----:B----4-:R-:W-:-:S03]  /*0360*/  FFMA R23, R8, R23, R29 ;  /* 0x0000001708177223 */ /* 0x010fc6000000001d */
[----:B------:R-:W2:Y:S01]  /*0370*/  LDS R22, [R4+0x1480] ;  /* 0x0014800004167984 */ /* 0x000ea20000000800 */
[----:B-----5:R-:W-:-:S03]  /*0380*/  FFMA R16, R16, R9, R23 ;  /* 0x0000000910107223 */ /* 0x020fc60000000017 */
[----:B------:R-:W3:Y:S01]  /*0390*/  LDS R23, [R4+0x1500] ;  /* 0x0015000004177984 */ /* 0x000ee20000000800 */
[----:B0-----:R-:W-:-:S03]  /*03a0*/  FFMA R25, R25, R10, R16 ;  /* 0x0000000a19197223 */ /* 0x001fc60000000010 */
[----:B------:R-:W-:Y:S01]  /*03b0*/  LDS R16, [R4+0x1680] ;  /* 0x0016800004107984 */ /* 0x000fe20000000800 */
[----:B------:R-:W-:-:S03]  /*03c0*/  FFMA R29, R24, R11, R25 ;  /* 0x0000000b181d7223 */ /* 0x000fc60000000019 */
[----:B------:R-:W-:Y:S04]  /*03d0*/  LDS R25, [R4+0x1600] ;  /* 0x0016000004197984 */ /* 0x000fe80000000800 */
[----:B------:R-:W0:Y:S04]  /*03e0*/  LDS.128 R8, [R3+0x30] ;  /* 0x0000300003087984 */ /* 0x000e280000000c00 */
[----:B------:R-:W-:Y:S01]  /*03f0*/  LDS R24, [R4+0x1780] ;  /* 0x0017800004187984 */ /* 0x000fe20000000800 */
[----:B-1----:R-:W-:-:S04]  /*0400*/  FFMA R27, R12, R27, R29 ;  /* 0x0000001b0c1b7223 */ /* 0x002fc8000000001d */
[----:B--2---:R-:W-:Y:S02]  /*0410*/  FFMA R22, R22, R13, R27 ;  /* 0x0000000d16167223 */ /* 0x004fe4000000001b */
[----:B------:R-:W1:Y:S02]  /*0420*/  LDS R27, [R4+0x1700] ;  /* 0x00170000041b7984 */ /* 0x000e640000000800 */
[----:B---3--:R-:W-:Y:S02]  /*0430*/  FFMA R23, R23, R14, R22 ;  /* 0x0000000e17177223 */ /* 0x008fe40000000016 */
[----:B------:R-:W-:Y:S02]  /*0440*/  LDS R22, [R4+0x1880] ;  /* 0x0018800004167984 */ /* 0x000fe40000000800 */
[----:B------:R-:W-:Y:S02]  /*0450*/  FFMA R29, R26, R15, R23 ;  /* 0x0000000f1a1d7223 */ /* 0x000fe40000000017 */
[----:B------:R-:W-:Y:S04]  /*0460*/  LDS R23, [R4+0x1800] ;  /* 0x0018000004177984 */ /* 0x000fe80000000800 */
[----:B------:R-:W2:Y:S04]  /*0470*/  LDS.128 R12, [R3+0x40] ;  /* 0x00004000030c7984 */ /* 0x000ea80000000c00 */
[----:B------:R-:W-:Y:S01]  /*0480*/  LDS R26, [R4+0x1980] ;  /* 0x00198000041a7984 */ /* 0x000fe20000000800 */
[----:B0-----:R-:W-:-:S03]  /*0490*/  FFMA R25, R8, R25, R29 ;  /* 0x0000001908197223 */ /* 0x001fc6000000001d */
[----:B------:R-:W0:Y:S01]  /*04a0*/  LDS R29, [R4+0x1900] ;  /* 0x00190000041d7984 */ /* 0x000e220000000800 */
[----:B------:R-:W-:-:S03]  /*04b0*/  FFMA R16, R16, R9, R25 ;  /* 0x0000000910107223 */ /* 0x000fc60000000019 */
[----:B------:R-:W-:Y:S01]  /*04c0*/  LDS R25, [R4+0x1a00] ;  /* 0x001a000004197984 */ /* 0x000fe20000000800 */
[----:B-1----:R-:W-:-:S03]  /*04d0*/  FFMA R27, R27, R10, R16 ;  /* 0x0000000a1b1b7223 */ /* 0x002fc60000000010 */
[----:B------:R-:W-:Y:S01]  /*04e0*/  LDS R16, [R4+0x1a80] ;  /* 0x001a800004107984 */ /* 0x000fe20000000800 */
[----:B------:R-:W-:-:S03]  /*04f0*/  FFMA R27, R24, R11, R27 ;  /* 0x0000000b181b7223 */ /* 0x000fc6000000001b */
[----:B------:R-:W1:Y:S04]  /*0500*/  LDS.128 R8, [R3+0x50] ;  /* 0x0000500003087984 */ /* 0x000e680000000c00 */
[----:B------:R-:W-:Y:S01]  /*0510*/  LDS R24, [R4+0x1b80] ;  /* 0x001b800004187984 */ /* 0x000fe20000000800 */
[----:B--2---:R-:W-:-:S03]  /*0520*/  FFMA R23, R12, R23, R27 ;  /* 0x000000170c177223 */ /* 0x004fc6000000001b */
[----:B------:R-:W-:Y:S01]  /*0530*/  LDS R27, [R4+0x1c00] ;  /* 0x001c0000041b7984 */ /* 0x000fe20000000800 */
[----:B------:R-:W-:-:S03]  /*0540*/  FFMA R22, R22, R13, R23 ;  /* 0x0000000d16167223 */ /* 0x000fc60000000017 */
[----:B------:R-:W2:Y:S01]  /*0550*/  LDS R23, [R4+0x1b00] ;  /* 0x001b000004177984 */ /* 0x000ea20000000800 */
[----:B0-----:R-:W-:-:S03]  /*0560*/  FFMA R29, R29, R14, R22 ;  /* 0x0000000e1d1d7223 */ /* 0x001fc60000000016 */
[----:B------:R-:W-:Y:S01]  /*0570*/  LDS R22, [R4+0x1c80] ;  /* 0x001c800004167984 */ /* 0x000fe20000000800 */
[----:B------:R-:W-:-:S03]  /*0580*/  FFMA R29, R26, R15, R29 ;  /* 0x0000000f1a1d7223 */ /* 0x000fc6000000001d */
[----:B------:R-:W0:Y:S04]  /*0590*/  LDS.128 R12, [R3+0x60] ;  /* 0x00006000030c7984 */ /* 0x000e280000000c00 */
[----:B------:R-:W-:Y:S01]  /*05a0*/  LDS R26, [R4+0x1f00] ;  /* 0x001f0000041a7984 */ /* 0x000fe20000000800 */
[----:B-1----:R-:W-:-:S04]  /*05b0*/  FFMA R25, R8, R25, R29 ;  /* 0x0000001908197223 */ /* 0x002fc8000000001d */
[----:B------:R-:W-:Y:S02]  /*05c0*/  FFMA R16, R16, R9, R25 ;  /* 0x0000000910107223 */ /* 0x000fe40000000019 */
[----:B------:R-:W1:Y:S02]  /*05d0*/  LDS R25, [R4+0x1d00] ;  /* 0x001d000004197984 */ /* 0x000e640000000800 */
[----:B--2---:R-:W-:Y:S02]  /*05e0*/  FFMA R23, R23, R10, R16 ;  /* 0x0000000a17177223 */ /* 0x004fe40000000010 */
[----:B------:R-:W2:Y:S02]  /*05f0*/  LDS R16, [R4+0x1d80] ;  /* 0x001d800004107984 */ /* 0x000ea40000000800 */
[----:B------:R-:W-:Y:S02]  /*0600*/  FFMA R29, R24, R11, R23 ;  /* 0x0000000b181d7223 */ /* 0x000fe40000000017 */
[----:B------:R-:W-:Y:S04]  /*0610*/  LDS R23, [R4+0x1e00] ;  /* 0x001e000004177984 */ /* 0x000fe80000000800 */
[----:B------:R-:W3:Y:S01]  /*0620*/  LDS.128 R8, [R3+0x70] ;  /* 0x0000700003087984 */ /* 0x000ee20000000c00 */
[----:B0-----:R-:W-:-:S03]  /*0630*/  FFMA R27, R12, R27, R29 ;  /* 0x0000001b0c1b7223 */ /* 0x001fc6000000001d */
[----:B------:R-:W0:Y:S01]  /*0640*/  LDS R12, [R4+0x1e80] ;  /* 0x001e8000040c7984 */ /* 0x000e220000000800 */
[----:B------:R-:W-:-:S03]  /*0650*/  FFMA R24, R22, R13, R27 ;  /* 0x0000000d16187223 */ /* 0x000fc6000000001b */
[----:B------:R-:W4:Y:S01]  /*0660*/  LDS R22, [R4+0x1f80] ;  /* 0x001f800004167984 */ /* 0x000f220000000800 */
[----:B-1----:R-:W-:-:S04]  /*0670*/  FFMA R25, R25, R14, R24 ;  /* 0x0000000e19197223 */ /* 0x002fc80000000018 */
[----:B--2---:R-:W-:-:S04]  /*0680*/  FFMA R15, R16, R15, R25 ;  /* 0x0000000f100f7223 */ /* 0x004fc80000000019 */
[----:B---3--:R-:W-:-:S04]  /*0690*/  FFMA R15, R8, R23, R15 ;  /* 0x00000017080f7223 */ /* 0x008fc8000000000f */
[----:B0-----:R-:W-:-:S04]  /*06a0*/  FFMA R9, R12, R9, R15 ;  /* 0x000000090c097223 */ /* 0x001fc8000000000f */
[----:B------:R-:W-:-:S04]  /*06b0*/  FFMA R9, R26, R10, R9 ;  /* 0x0000000a1a097223 */ /* 0x000fc80000000009 */
[----:B----4-:R-:W-:Y:S01]  /*06c0*/  FFMA R25, R22, R11, R9 ;  /* 0x0000000b16197223 */ /* 0x010fe20000000009 */
[----:B------:R-:W-:Y:S06]  /*06d0*/  BAR.SYNC.DEFER_BLOCKING 0x0 ;  /* 0x0000000000007b1d */ /* 0x000fec0000010000 */
[----:B------:R-:W-:Y:S05]  /*06e0*/  BRA.U UP0, `(.L_x_0) ;  /* 0xfffffff900ac7547 */ /* 0x000fea000b83ffff */
[----:B------:R-:W0:Y:S01]  /*06f0*/  LDC.64 R2, c[0x0][0x390] ;  /* 0x0000e400ff027b82 */ /* 0x000e220000000a00 */
[----:B------:R-:W-:-:S05]  /*0700*/  IADD3 R7, PT, PT, R7, R6, RZ ;  /* 0x0000000607077210 */ /* 0x000fca0007ffe0ff */
[----:B0-----:R-:W-:-:S05]  /*0710*/  IMAD.WIDE R2, R7, 0x4, R2 ;  /* 0x0000000407027825 */ /* 0x001fca00078e0202 */
[----:B------:R-:W-:Y:S01]  /*0720*/  STG.E desc[UR8][R2.64], R25 ;  /* 0x0000001902007986 */ /* 0x000fe2000c101908 */
[----:B------:R-:W-:Y:S05]  /*0730*/  EXIT ;  /* 0x000000000000794d */ /* 0x000fea0003800000 */
.L_x_1:
[----:B------:R-:W-:-:S00]  /*0740*/  BRA `(.L_x_1) ;  /* 0xfffffffc00fc7947 */ /* 0x000fc0000383ffff */
[----:B------:R-:W-:-:S00]  /*0750*/  NOP ;  /* 0x0000000000007918 */ /* 0x000fc00000000000 */
        /* <DEDUP_REMOVED lines=10> */
.L_x_7:


//--------------------- .text._Z10GPU_matmulPfS_S_iiii --------------------------
	.section	.text._Z10GPU_matmulPfS_S_iiii,"ax",@progbits
	.align	128
        .global         _Z10GPU_matmulPfS_S_iiii
        .type           _Z10GPU_matmulPfS_S_iiii,@function
        .size           _Z10GPU_matmulPfS_S_iiii,(.L_x_8 - _Z10GPU_matmulPfS_S_iiii)
        .other          _Z10GPU_matmulPfS_S_iiii,@"STO_CUDA_ENTRY STV_DEFAULT"
_Z10GPU_matmulPfS_S_iiii:
.text._Z10GPU_matmulPfS_S_iiii:
[----:B------:R-:W-:Y:S01]  /*0000*/  LDC R1, c[0x0][0x37c] ;  /* 0x0000df00ff017b82 */ /* 0x000fe20000000800 */
[----:B------:R-:W0:Y:S01]  /*0010*/  S2R R0, SR_TID.Y ;  /* 0x0000000000007919 */ /* 0x000e220000002200 */
[----:B------:R-:W1:Y:S01]  /*0020*/  LDCU UR4, c[0x0][0x360] ;  /* 0x00006c00ff0477ac */ /* 0x000e620008000800 */
[----:B------:R-:W0:Y:S01]  /*0030*/  S2R R3, SR_CTAID.Y ;  /* 0x0000000000037919 */ /* 0x000e220000002600 */
[----:B------:R-:W0:Y:S01]  /*0040*/  LDCU UR5, c[0x0][0x364] ;  /* 0x00006c80ff0577ac */ /* 0x000e220008000800 */
[----:B------:R-:W1:Y:S01]  /*0050*/  S2R R13, SR_TID.X ;  /* 0x00000000000d7919 */ /* 0x000e620000002100 */
[----:B------:R-:W2:Y:S01]  /*0060*/  LDCU.64 UR18, c[0x0][0x398] ;  /* 0x00007300ff1277ac */ /* 0x000ea20008000a00 */
[----:B------:R-:W1:Y:S01]  /*0070*/  S2R R2, SR_CTAID.X ;  /* 0x0000000000027919 */ /* 0x000e620000002500 */
[----:B0-----:R-:W-:-:S05]  /*0080*/  IMAD R0, R3, UR5, R0 ;  /* 0x0000000503007c24 */ /* 0x001fca000f8e0200 */
[----:B--2---:R-:W-:Y:S01]  /*0090*/  ISETP.GE.AND P0, PT, R0, UR19, PT ;  /* 0x0000001300007c0c */ /* 0x004fe2000bf06270 */
[----:B-1----:R-:W-:-:S05]  /*00a0*/  IMAD R13, R2, UR4, R13 ;  /* 0x00000004020d7c24 */ /* 0x002fca000f8e020d */
[----:B------:R-:W-:-:S13]  /*00b0*/  ISETP.GE.OR P0, PT, R13, UR18, P0 ;  /* 0x000000120d007c0c */ /* 0x000fda0008706670 */
[----:B------:R-:W-:Y:S05]  /*00c0*/  @P0 EXIT ;  /* 0x000000000000094d */ /* 0x000fea0003800000 */
[----:B------:R-:W0:Y:S01]  /*00d0*/  LDCU UR19, c[0x0][0x3a4] ;  /* 0x00007480ff1377ac */ /* 0x000e220008000800 */
[----:B------:R-:W-:Y:S01]  /*00e0*/  HFMA2 R12, -RZ, RZ, 0, 0 ;  /* 0x00000000ff0c7431 */ /* 0x000fe200000001ff */
[----:B------:R-:W1:Y:S01]  /*00f0*/  LDCU.64 UR16, c[0x0][0x358] ;  /* 0x00006b00ff1077ac */ /* 0x000e620008000a00 */
[----:B0-----:R-:W-:-:S09]  /*0100*/  UISETP.GE.AND UP0, UPT, UR19, 0x1, UPT ;  /* 0x000000011300788c */ /* 0x001fd2000bf06270 */
[----:B-1----:R-:W-:Y:S05]  /*0110*/  BRA.U !UP0, `(.L_x_2) ;  /* 0x0000000908687547 */ /* 0x002fea000b800000 */
[----:B------:R-:W-:Y:S02]  /*0120*/  UISETP.GE.U32.AND UP0, UPT, UR19, 0x8, UPT ;  /* 0x000000081300788c */ /* 0x000fe4000bf06070 */
[----:B------:R-:W-:Y:S01]  /*0130*/  IMAD R5, R0, UR19, RZ ;  /* 0x0000001300057c24 */ /* 0x000fe2000f8e02ff */
[----:B------:R-:W-:Y:S01]  /*0140*/  MOV R12, RZ ;  /* 0x000000ff000c7202 */ /* 0x000fe20000000f00 */
[----:B------:R-:W-:-:S05]  /*0150*/  UMOV UR4, URZ ;  /* 0x000000ff00047c82 */ /* 0x000fca0008000000 */
[----:B------:R-:W-:Y:S05]  /*0160*/  BRA.U !UP0, `(.L_x_3) ;  /* 0x00000005080c7547 */ /* 0x000fea000b800000 */
[----:B------:R-:W0:Y:S01]  /*0170*/  LDCU.128 UR20, c[0x0][0x380] ;  /* 0x00007000ff1477ac */ /* 0x000e220008000c00 */
[----:B------:R-:W-:Y:S02]  /*0180*/  MOV R12, RZ ;  /* 0x000000ff000c7202 */ /* 0x000fe40000000f00 */
[----:B------:R-:W-:Y:S01]  /*0190*/  MOV R14, R13 ;  /* 0x0000000d000e7202 */ /* 0x000fe20000000f00 */
[----:B------:R-:W-:-:S04]  /*01a0*/  ULOP3.LUT UR4, UR19, 0x7ffffff8, URZ, 0xc0, !UPT ;  /* 0x7ffffff813047892 */ /* 0x000fc8000f8ec0ff */
[----:B------:R-:W-:Y:S01]  /*01b0*/  UIADD3 UR4, UPT, UPT, -UR4, URZ, URZ ;  /* 0x000000ff04047290 */ /* 0x000fe2000fffe1ff */
[----:B0-----:R-:W-:Y:S01]  /*01c0*/  MOV R2, UR20 ;  /* 0x0000001400027c02 */ /* 0x001fe20008000f00 */
[----:B------:R-:W-:Y:S01]  /*01d0*/  UIMAD.WIDE.U32 UR6, UR19, 0xc, UR22 ;  /* 0x0000000c130678a5 */ /* 0x000fe2000f8e0016 */
[----:B------:R-:W-:Y:S01]  /*01e0*/  MOV R3, UR21 ;  /* 0x0000001500037c02 */ /* 0x000fe20008000f00 */
[----:B------:R-:W-:Y:S02]  /*01f0*/  UIMAD.WIDE.U32 UR8, UR19, 0x10, UR22 ;  /* 0x00000010130878a5 */ /* 0x000fe4000f8e0016 */
[----:B------:R-:W-:Y:S01]  /*0200*/  UIMAD.WIDE.U32 UR10, UR19, 0x14, UR22 ;  /* 0x00000014130a78a5 */ /* 0x000fe2000f8e0016 */
[----:B------:R-:W-:Y:S01]  /*0210*/  IMAD.WIDE.U32 R2, R5, 0x4, R2 ;  /* 0x0000000405027825 */ /* 0x000fe200078e0002 */
[----:B------:R-:W-:Y:S02]  /*0220*/  UIMAD.WIDE.U32 UR12, UR19, 0x18, UR22 ;  /* 0x00000018130c78a5 */ /* 0x000fe4000f8e0016 */
[----:B------:R-:W-:Y:S01]  /*0230*/  UIMAD.WIDE.U32 UR14, UR19, 0x1c, UR22 ;  /* 0x0000001c130e78a5 */ /* 0x000fe2000f8e0016 */
[----:B------:R-:W-:-:S04]  /*0240*/  IADD3 R2, P0, PT, R2, 0x10, RZ ;  /* 0x0000001002027810 */ /* 0x000fc80007f1e0ff */
[----:B------:R-:W-:-:S09]  /*0250*/  IADD3.X R3, PT, PT, RZ, R3, RZ, P0, !PT ;  /* 0x00000003ff037210 */ /* 0x000fd200007fe4ff */
.L_x_4:
[----:B------:R-:W-:Y:S01]  /*0260*/  HFMA2 R23, -RZ, RZ, 0, 2.384185791015625e-07 ;  /* 0x00000004ff177431 */ /* 0x000fe200000001ff */
[----:B------:R-:W-:Y:S01]  /*0270*/  UIMAD.WIDE.U32 UR24, UR19, 0x4, UR22 ;  /* 0x00000004131878a5 */ /* 0x000fe2000f8e0016 */
[----:B------:R-:W2:Y:S01]  /*0280*/  LDG.E R21, desc[UR16][R2.64+-0x10] ;  /* 0xfffff01002157981 */ /* 0x000ea2000c1e1900 */
[----:B------:R-:W-:Y:S01]  /*0290*/  UIMAD.WIDE.U32 UR20, UR19, 0x8, UR22 ;  /* 0x00000008131478a5 */ /* 0x000fe2000f8e0016 */
[----:B------:R-:W-:Y:S01]  /*02a0*/  HFMA2 R5, -RZ, RZ, 0, 2.384185791015625e-07 ;  /* 0x00000004ff057431 */ /* 0x000fe200000001ff */
[----:B------:R-:W-:Y:S01]  /*02b0*/  MOV R11, 0x4 ;  /* 0x00000004000b7802 */ /* 0x000fe20000000f00 */
[----:B------:R-:W3:Y:S01]  /*02c0*/  LDG.E R19, desc[UR16][R2.64+-0xc] ;  /* 0xfffff41002137981 */ /* 0x000ee2000c1e1900 */
[----:B------:R-:W-:Y:S01]  /*02d0*/  MOV R8, UR24 ;  /* 0x0000001800087c02 */ /* 0x000fe20008000f00 */
[----:B------:R-:W-:Y:S01]  /*02e0*/  IMAD.U32 R9, RZ, RZ, UR25 ;  /* 0x00000019ff097e24 */ /* 0x000fe2000f8e00ff */
[----:B------:R-:W-:Y:S01]  /*02f0*/  MOV R24, UR20 ;  /* 0x0000001400187c02 */ /* 0x000fe20008000f00 */
[C---:B------:R-:W-:Y:S01]  /*0300*/  IMAD.WIDE R22, R14.reuse, R23, UR22 ;  /* 0x000000160e167e25 */ /* 0x040fe2000f8e0217 */
[----:B------:R-:W-:Y:S01]  /*0310*/  MOV R25, UR21 ;  /* 0x0000001500197c02 */ /* 0x000fe20008000f00 */
[----:B------:R-:W4:Y:S02]  /*0320*/  LDG.E R17, desc[UR16][R2.64+-0x8] ;  /* 0xfffff81002117981 */ /* 0x000f24000c1e1900 */
[----:B------:R-:W-:-:S02]  /*0330*/  IMAD.WIDE R8, R14, 0x4, R8 ;  /* 0x000000040e087825 */ /* 0x000fc400078e0208 */
[----:B------:R-:W2:Y:S02]  /*0340*/  LDG.E R22, desc[UR16][R22.64] ;  /* 0x0000001016167981 */ /* 0x000ea4000c1e1900 */
[C---:B------:R-:W-:Y:S02]  /*0350*/  IMAD.WIDE R24, R14.reuse, 0x4, R24 ;  /* 0x000000040e187825 */ /* 0x040fe400078e0218 */
[----:B------:R0:W3:Y:S02]  /*0360*/  LDG.E R20, desc[UR16][R8.64] ;  /* 0x0000001008147981 */ /* 0x0000e4000c1e1900 */
[C---:B------:R-:W-:Y:S01]  /*0370*/  IMAD.WIDE R10, R14.reuse, R11, UR6 ;  /* 0x000000060e0a7e25 */ /* 0x040fe2000f8e020b */
[----:B------:R-:W-:Y:S01]  /*0380*/  MOV R7, 0x4 ;  /* 0x0000000400077802 */ /* 0x000fe20000000f00 */
[----:B------:R-:W4:Y:S02]  /*0390*/  LDG.E R18, desc[UR16][R24.64] ;  /* 0x0000001018127981 */ /* 0x000f24000c1e1900 */
[----:B------:R-:W-:-:S02]  /*03a0*/  IMAD.WIDE R4, R14, R5, UR8 ;  /* 0x000000080e047e25 */ /* 0x000fc4000f8e0205 */
[----:B------:R1:W5:Y:S02]  /*03b0*/  LDG.E R16, desc[UR16][R10.64] ;  /* 0x000000100a107981 */ /* 0x000364000c1e1900 */
[----:B0-----:R-:W-:Y:S02]  /*03c0*/  HFMA2 R9, -RZ, RZ, 0, 2.384185791015625e-07 ;  /* 0x00000004ff097431 */ /* 0x001fe400000001ff */
[----:B------:R-:W5:Y:S01]  /*03d0*/  LDG.E R15, desc[UR16][R2.64+-0x4] ;  /* 0xfffffc10020f7981 */ /* 0x000f62000c1e1900 */
[----:B------:R-:W-:-:S03]  /*03e0*/  IMAD.WIDE R6, R14, R7, UR10 ;  /* 0x0000000a0e067e25 */ /* 0x000fc6000f8e0207 */
[----:B------:R0:W5:Y:S01]  /*03f0*/  LDG.E R4, desc[UR16][R4.64] ;  /* 0x0000001004047981 */ /* 0x000162000c1e1900 */
[----:B------:R-:W-:-:S03]  /*0400*/  IMAD.MOV.U32 R27, RZ, RZ, 0x4 ;  /* 0x00000004ff1b7424 */ /* 0x000fc600078e00ff */
[----:B------:R-:W5:Y:S01]  /*0410*/  LDG.E R23, desc[UR16][R2.64] ;  /* 0x0000001002177981 */ /* 0x000f62000c1e1900 */
[----:B------:R-:W-:-:S03]  /*0420*/  IMAD.WIDE R8, R14, R9, UR12 ;  /* 0x0000000c0e087e25 */ /* 0x000fc6000f8e0209 */
[----:B------:R-:W5:Y:S01]  /*0430*/  LDG.E R7, desc[UR16][R6.64] ;  /* 0x0000001006077981 */ /* 0x000f62000c1e1900 */
[----:B-1----:R-:W-:-:S03]  /*0440*/  IMAD.WIDE R10, R14, R27, UR14 ;  /* 0x0000000e0e0a7e25 */ /* 0x002fc6000f8e021b */
[----:B------:R-:W5:Y:S04]  /*0450*/  LDG.E R24, desc[UR16][R2.64+0x4] ;  /* 0x0000041002187981 */ /* 0x000f68000c1e1900 */
[----:B------:R-:W5:Y:S04]  /*0460*/  LDG.E R8, desc[UR16][R8.64] ;  /* 0x0000001008087981 */ /* 0x000f68000c1e1900 */
[----:B------:R-:W5:Y:S04]  /*0470*/  LDG.E R25, desc[UR16][R2.64+0x8] ;  /* 0x0000081002197981 */ /* 0x000f68000c1e1900 */
[----:B------:R-:W5:Y:S04]  /*0480*/  LDG.E R10, desc[UR16][R10.64] ;  /* 0x000000100a0a7981 */ /* 0x000f68000c1e1900 */
[----:B------:R1:W5:Y:S01]  /*0490*/  LDG.E R27, desc[UR16][R2.64+0xc] ;  /* 0x00000c10021b7981 */ /* 0x000362000c1e1900 */
[----:B------:R-:W-:-:S04]  /*04a0*/  UIADD3 UR4, UPT, UPT, UR4, 0x8, URZ ;  /* 0x0000000804047890 */ /* 0x000fc8000fffe0ff */
[----:B------:R-:W-:Y:S01]  /*04b0*/  UISETP.NE.AND UP0, UPT, UR4, URZ, UPT ;  /* 0x000000ff0400728c */ /* 0x000fe2000bf05270 */
[----:B0-----:R-:W-:Y:S02]  /*04c0*/  MOV R5, UR19 ;  /* 0x0000001300057c02 */ /* 0x001fe40008000f00 */
[----:B-1----:R-:W-:Y:S02]  /*04d0*/  IADD3 R2, P0, PT, R2, 0x20, RZ ;  /* 0x0000002002027810 */ /* 0x002fe40007f1e0ff */
[----:B------:R-:W-:Y:S02]  /*04e0*/  LEA R14, R5, R14, 0x3 ;  /* 0x0000000e050e7211 */ /* 0x000fe400078e18ff */
[----:B------:R-:W-:Y:S01]  /*04f0*/  IADD3.X R3, PT, PT, RZ, R3, RZ, P0, !PT ;  /* 0x00000003ff037210 */ /* 0x000fe200007fe4ff */
[----:B--2---:R-:W-:-:S04]  /*0500*/  FFMA R22, R21, R22, R12 ;  /* 0x0000001615167223 */ /* 0x004fc8000000000c */
[----:B---3--:R-:W-:-:S04]  /*0510*/  FFMA R20, R19, R20, R22 ;  /* 0x0000001413147223 */ /* 0x008fc80000000016 */
[----:B----4-:R-:W-:-:S04]  /*0520*/  FFMA R18, R17, R18, R20 ;  /* 0x0000001211127223 */ /* 0x010fc80000000014 */
[----:B-----5:R-:W-:-:S04]  /*0530*/  FFMA R16, R15, R16, R18 ;  /* 0x000000100f107223 */ /* 0x020fc80000000012 */
[----:B------:R-:W-:-:S04]  /*0540*/  FFMA R23, R23, R4, R16 ;  /* 0x0000000417177223 */ /* 0x000fc80000000010 */
[----:B------:R-:W-:-:S04]  /*0550*/  FFMA R24, R24, R7, R23 ;  /* 0x0000000718187223 */ /* 0x000fc80000000017 */
[----:B------:R-:W-:-:S04]  /*0560*/  FFMA R8, R25, R8, R24 ;  /* 0x0000000819087223 */ /* 0x000fc80000000018 */
[----:B------:R-:W-:Y:S01]  /*0570*/  FFMA R12, R27, R10, R8 ;  /* 0x0000000a1b0c7223 */ /* 0x000fe20000000008 */
[----:B------:R-:W-:Y:S06]  /*0580*/  BRA.U UP0, `(.L_x_4) ;  /* 0xfffffffd00347547 */ /* 0x000fec000b83ffff */
[----:B------:R-:W-:-:S12]  /*0590*/  ULOP3.LUT UR4, UR19, 0x7ffffff8, URZ, 0xc0, !UPT ;  /* 0x7ffffff813047892 */ /* 0x000fd8000f8ec0ff */
.L_x_3:
[----:B------:R-:W-:-:S04]  /*05a0*/  ULOP3.LUT UR6, UR19, 0x7, URZ, 0xc0, !UPT ;  /* 0x0000000713067892 */ /* 0x000fc8000f8ec0ff */
[----:B------:R-:W-:-:S09]  /*05b0*/  UISETP.NE.AND UP0, UPT, UR6, URZ, UPT ;  /* 0x000000ff0600728c */ /* 0x000fd2000bf05270 */
[----:B------:R-:W-:Y:S05]  /*05c0*/  BRA.U !UP0, `(.L_x_2) ;  /* 0x00000005083c7547 */ /* 0x000fea000b800000 */
[----:B------:R-:W-:Y:S01]  /*05d0*/  UISETP.GE.U32.AND UP0, UPT, UR6, 0x4, UPT ;  /* 0x000000040600788c */ /* 0x000fe2000bf06070 */
[----:B------:R-:W-:Y:S01]  /*05e0*/  IMAD R2, R0, UR19, RZ ;  /* 0x0000001300027c24 */ /* 0x000fe2000f8e02ff */
[----:B------:R-:W-:-:S04]  /*05f0*/  ULOP3.LUT UR5, UR19, 0x3, URZ, 0xc0, !UPT ;  /* 0x0000000313057892 */ /* 0x000fc8000f8ec0ff */
[----:B------:R-:W-:-:S03]  /*0600*/  UISETP.NE.AND UP1, UPT, UR5, URZ, UPT ;  /* 0x000000ff0500728c */ /* 0x000fc6000bf25270 */
[----:B------:R-:W-:Y:S08]  /*0610*/  BRA.U !UP0, `(.L_x_5) ;  /* 0x00000001087c7547 */ /* 0x000ff0000b800000 */
[----:B------:R-:W0:Y:S01]  /*0620*/  LDC.64 R6, c[0x0][0x388] ;  /* 0x0000e200ff067b82 */ /* 0x000e220000000a00 */
[----:B------:R-:W1:Y:S01]  /*0630*/  LDCU.64 UR6, c[0x0][0x380] ;  /* 0x00007000ff0677ac */ /* 0x000e620008000a00 */
[----:B------:R-:W-:Y:S01]  /*0640*/  MOV R4, UR4 ;  /* 0x0000000400047c02 */ /* 0x000fe20008000f00 */
[----:B------:R-:W-:Y:S01]  /*0650*/  IMAD.U32 R15, RZ, RZ, UR19 ;  /* 0x00000013ff0f7e24 */ /* 0x000fe2000f8e00ff */
[----:B------:R-:W-:Y:S02]  /*0660*/  IADD3 R3, PT, PT, R2, UR4, RZ ;  /* 0x0000000402037c10 */ /* 0x000fe4000fffe0ff */
[----:B------:R-:W-:Y:S01]  /*0670*/  MOV R11, UR19 ;  /* 0x00000013000b7c02 */ /* 0x000fe20008000f00 */
[----:B------:R-:W-:Y:S01]  /*0680*/  IMAD R5, R4, UR19, R13 ;  /* 0x0000001304057c24 */ /* 0x000fe2000f8e020d */
[----:B------:R-:W2:Y:S01]  /*0690*/  LDC.64 R8, c[0x0][0x380] ;  /* 0x0000e000ff087b82 */ /* 0x000ea20000000a00 */
[----:B------:R-:W-:Y:S02]  /*06a0*/  IADD3 R14, P0, PT, R2, UR4, RZ ;  /* 0x00000004020e7c10 */ /* 0x000fe4000ff1e0ff */
[----:B------:R-:W-:Y:S01]  /*06b0*/  MOV R17, UR19 ;  /* 0x0000001300117c02 */ /* 0x000fe20008000f00 */
[----:B0-----:R-:W-:-:S04]  /*06c0*/  IMAD.WIDE R6, R5, 0x4, R6 ;  /* 0x0000000405067825 */ /* 0x001fc800078e0206 */
[----:B------:R-:W-:Y:S02]  /*06d0*/  IMAD.WIDE.U32 R10, R11, 0x4, R6 ;  /* 0x000000040b0a7825 */ /* 0x000fe400078e0006 */
[----:B------:R-:W3:Y:S02]  /*06e0*/  LDG.E R6, desc[UR16][R6.64] ;  /* 0x0000001006067981 */ /* 0x000ee4000c1e1900 */
[----:B--2---:R-:W-:Y:S01]  /*06f0*/  IMAD.WIDE.U32 R8, R3, 0x4, R8 ;  /* 0x0000000403087825 */ /* 0x004fe200078e0008 */
[----:B------:R-:W-:Y:S02]  /*0700*/  IADD3.X R3, PT, PT, RZ, RZ, RZ, P0, !PT ;  /* 0x000000ffff037210 */ /* 0x000fe400007fe4ff */
[----:B-1----:R-:W-:-:S03]  /*0710*/  LEA R4, P0, R14, UR6, 0x2 ;  /* 0x000000060e047c11 */ /* 0x002fc6000f8010ff */
[----:B------:R-:W3:Y:S01]  /*0720*/  LDG.E R9, desc[UR16][R8.64] ;  /* 0x0000001008097981 */ /* 0x000ee2000c1e1900 */
[----:B------:R-:W-:Y:S01]  /*0730*/  LEA.HI.X R5, R14, UR7, R3, 0x2, P0 ;  /* 0x000000070e057c11 */ /* 0x000fe200080f1403 */
[----:B------:R-:W-:Y:S02]  /*0740*/  IMAD.WIDE.U32 R14, R15, 0x4, R10 ;  /* 0x000000040f0e7825 */ /* 0x000fe400078e000a */
[----:B------:R-:W2:Y:S04]  /*0750*/  LDG.E R3, desc[UR16][R10.64] ;  /* 0x000000100a037981 */ /* 0x000ea8000c1e1900 */
[----:B------:R-:W2:Y:S01]  /*0760*/  LDG.E R18, desc[UR16][R4.64+0x4] ;  /* 0x0000041004127981 */ /* 0x000ea2000c1e1900 */
[----:B------:R-:W-:-:S03]  /*0770*/  IMAD.WIDE.U32 R16, R17, 0x4, R14 ;  /* 0x0000000411107825 */ /* 0x000fc600078e000e */
[----:B------:R-:W4:Y:S04]  /*0780*/  LDG.E R19, desc[UR16][R14.64] ;  /* 0x000000100e137981 */ /* 0x000f28000c1e1900 */
[----:B------:R-:W4:Y:S04]  /*0790*/  LDG.E R20, desc[UR16][R4.64+0x8] ;  /* 0x0000081004147981 */ /* 0x000f28000c1e1900 */
[----:B------:R-:W5:Y:S04]  /*07a0*/  LDG.E R22, desc[UR16][R4.64+0xc] ;  /* 0x00000c1004167981 */ /* 0x000f68000c1e1900 */
[----:B------:R-:W5:Y:S01]  /*07b0*/  LDG.E R16, desc[UR16][R16.64] ;  /* 0x0000001010107981 */ /* 0x000f62000c1e1900 */
[----:B------:R-:W-:Y:S01]  /*07c0*/  UIADD3 UR4, UPT, UPT, UR4, 0x4, URZ ;  /* 0x0000000404047890 */ /* 0x000fe2000fffe0ff */
[----:B---3--:R-:W-:-:S04]  /*07d0*/  FFMA R9, R9, R6, R12 ;  /* 0x0000000609097223 */ /* 0x008fc8000000000c */
[----:B--2---:R-:W-:-:S04]  /*07e0*/  FFMA R3, R18, R3, R9 ;  /* 0x0000000312037223 */ /* 0x004fc80000000009 */
[----:B----4-:R-:W-:-:S04]  /*07f0*/  FFMA R3, R20, R19, R3 ;  /* 0x0000001314037223 */ /* 0x010fc80000000003 */
[----:B-----5:R-:W-:-:S07]  /*0800*/  FFMA R12, R22, R16, R3 ;  /* 0x00000010160c7223 */ /* 0x020fce0000000003 */
.L_x_5:
[----:B------:R-:W-:Y:S05]  /*0810*/  BRA.U !UP1, `(.L_x_2) ;  /* 0x0000000109a87547 */ /* 0x000fea000b800000 */
[----:B------:R-:W-:Y:S01]  /*0820*/  UISETP.NE.AND UP0, UPT, UR5, 0x1, UPT ;  /* 0x000000010500788c */ /* 0x000fe2000bf05270 */
[----:B------:R-:W-:Y:S01]  /*0830*/  MOV R4, UR4 ;  /* 0x0000000400047c02 */ /* 0x000fe20008000f00 */
[----:B------:R-:W-:Y:S02]  /*0840*/  ULOP3.LUT UR5, UR19, 0x1, URZ, 0xc0, !UPT ;  /* 0x0000000113057892 */ /* 0x000fe4000f8ec0ff */
[----:B------:R-:W-:Y:S02]  /*0850*/  MOV R15, UR19 ;  /* 0x00000013000f7c02 */ /* 0x000fe40008000f00 */
[----:B------:R-:W-:Y:S01]  /*0860*/  UISETP.NE.U32.AND UP1, UPT, UR5, 0x1, UPT ;  /* 0x000000010500788c */ /* 0x000fe2000bf25070 */
[----:B------:R-:W-:-:S04]  /*0870*/  PLOP3.LUT P1, PT, PT, PT, UP0, 0x80, 0x8 ;  /* 0x000000000008781c */ /* 0x000fc80003f2f008 */
[----:B------:R-:W0:Y:S01]  /*0880*/  @UP0 LDCU.128 UR8, c[0x0][0x380] ;  /* 0x00007000ff0807ac */ /* 0x000e220008000c00 */
[----:B------:R-:W-:Y:S01]  /*0890*/  PLOP3.LUT P0, PT, PT, PT, UP1, 0x80, 0x8 ;  /* 0x000000000008781c */ /* 0x000fe20003f0f018 */
[----:B------:R-:W1:Y:S04]  /*08a0*/  @UP0 LDCU.64 UR6, c[0x0][0x380] ;  /* 0x00007000ff0607ac */ /* 0x000e680008000a00 */
[----:B------:R-:W2:Y:S03]  /*08b0*/  @!UP1 LDCU.128 UR12, c[0x0][0x380] ;  /* 0x00007000ff0c97ac */ /* 0x000ea60008000c00 */
[C---:B------:R-:W-:Y:S02]  /*08c0*/  @P1 IADD3 R3, PT, PT, R2.reuse, UR4, RZ ;  /* 0x0000000402031c10 */ /* 0x040fe4000fffe0ff */
[----:B------:R-:W-:Y:S01]  /*08d0*/  @P1 IADD3 R5, P2, PT, R2, UR4, RZ ;  /* 0x0000000402051c10 */ /* 0x000fe2000ff5e0ff */
[----:B------:R-:W-:-:S04]  /*08e0*/  @UP0 UIADD3 UR4, UPT, UPT, UR4, 0x2, URZ ;  /* 0x0000000204040890 */ /* 0x000fc8000fffe0ff */
[----:B------:R-:W-:Y:S01]  /*08f0*/  @P1 IMAD.X R8, RZ, RZ, RZ, P2 ;  /* 0x000000ffff081224 */ /* 0x000fe200010e06ff */
[----:B0-----:R-:W-:Y:S02]  /*0900*/  MOV R10, UR8 ;  /* 0x00000008000a7c02 */ /* 0x001fe40008000f00 */
[----:B------:R-:W-:Y:S02]  /*0910*/  MOV R11, UR9 ;  /* 0x00000009000b7c02 */ /* 0x000fe40008000f00 */
[----:B------:R-:W-:Y:S02]  /*0920*/  MOV R6, UR10 ;  /* 0x0000000a00067c02 */ /* 0x000fe40008000f00 */
[----:B------:R-:W-:Y:S01]  /*0930*/  MOV R7, UR11 ;  /* 0x0000000b00077c02 */ /* 0x000fe20008000f00 */
[----:B------:R-:W-:-:S04]  /*0940*/  @P1 IMAD.WIDE.U32 R10, R3, 0x4, R10 ;  /* 0x00000004030a1825 */ /* 0x000fc800078e000a */
[----:B------:R-:W-:Y:S01]  /*0950*/  @P1 IMAD R3, R4, UR19, R13 ;  /* 0x0000001304031c24 */ /* 0x000fe2000f8e020d */
[----:B-1----:R-:W-:Y:S01]  /*0960*/  @P1 LEA R4, P2, R5, UR6, 0x2 ;  /* 0x0000000605041c11 */ /* 0x002fe2000f8410ff */
[----:B------:R-:W3:Y:S01]  /*0970*/  @P1 LDG.E R11, desc[UR16][R10.64] ;  /* 0x000000100a0b1981 */ /* 0x000ee2000c1e1900 */
[----:B------:R-:W-:Y:S01]  /*0980*/  MOV R16, UR4 ;  /* 0x0000000400107c02 */ /* 0x000fe20008000f00 */
[----:B------:R-:W-:Y:S01]  /*0990*/  @P1 IMAD.WIDE R6, R3, 0x4, R6 ;  /* 0x0000000403061825 */ /* 0x000fe200078e0206 */
[----:B------:R-:W-:Y:S02]  /*09a0*/  @P1 LEA.HI.X R5, R5, UR7, R8, 0x2, P2 ;  /* 0x0000000705051c11 */ /* 0x000fe400090f1408 */
[----:B------:R-:W-:Y:S01]  /*09b0*/  @!P0 IADD3 R17, PT, PT, R2, UR4, RZ ;  /* 0x0000000402118c10 */ /* 0x000fe2000fffe0ff */
[----:B------:R-:W-:Y:S01]  /*09c0*/  @!P0 IMAD R19, R16, UR19, R13 ;  /* 0x0000001310138c24 */ /* 0x000fe2000f8e020d */
[----:B--2---:R-:W-:Y:S01]  /*09d0*/  MOV R8, UR12 ;  /* 0x0000000c00087c02 */ /* 0x004fe20008000f00 */
[----:B------:R-:W-:Y:S01]  /*09e0*/  @P1 IMAD.WIDE.U32 R14, R15, 0x4, R6 ;  /* 0x000000040f0e1825 */ /* 0x000fe200078e0006 */
[----:B------:R-:W-:Y:S01]  /*09f0*/  MOV R9, UR13 ;  /* 0x0000000d00097c02 */ /* 0x000fe20008000f00 */
[----:B------:R-:W3:Y:S01]  /*0a00*/  @P1 LDG.E R6, desc[UR16][R6.64] ;  /* 0x0000001006061981 */ /* 0x000ee2000c1e1900 */
[----:B------:R-:W-:-:S02]  /*0a10*/  MOV R2, UR14 ;  /* 0x0000000e00027c02 */ /* 0x000fc40008000f00 */
[----:B------:R-:W-:Y:S01]  /*0a20*/  MOV R3, UR15 ;  /* 0x0000000f00037c02 */ /* 0x000fe20008000f00 */
[----:B------:R-:W-:Y:S01]  /*0a30*/  @!P0 IMAD.WIDE.U32 R8, R17, 0x4, R8 ;  /* 0x0000000411088825 */ /* 0x000fe200078e0008 */
[----:B------:R-:W2:Y:S03]  /*0a40*/  @P1 LDG.E R14, desc[UR16][R14.64] ;  /* 0x000000100e0e1981 */ /* 0x000ea6000c1e1900 */
[----:B------:R-:W-:Y:S01]  /*0a50*/  @!P0 IMAD.WIDE R2, R19, 0x4, R2 ;  /* 0x0000000413028825 */ /* 0x000fe200078e0202 */
[----:B------:R-:W2:Y:S04]  /*0a60*/  @P1 LDG.E R4, desc[UR16][R4.64+0x4] ;  /* 0x0000041004041981 */ /* 0x000ea8000c1e1900 */
[----:B------:R-:W4:Y:S04]  /*0a70*/  @!P0 LDG.E R9, desc[UR16][R8.64] ;  /* 0x0000001008098981 */ /* 0x000f28000c1e1900 */
[----:B------:R-:W4:Y:S01]  /*0a80*/  @!P0 LDG.E R2, desc[UR16][R2.64] ;  /* 0x0000001002028981 */ /* 0x000f22000c1e1900 */
[----:B---3--:R-:W-:-:S04]  /*0a90*/  @P1 FFMA R11, R11, R6, R12 ;  /* 0x000000060b0b1223 */ /* 0x008fc8000000000c */
[----:B--2---:R-:W-:-:S04]  /*0aa0*/  @P1 FFMA R12, R4, R14, R11 ;  /* 0x0000000e040c1223 */ /* 0x004fc8000000000b */
[----:B----4-:R-:W-:-:S07]  /*0ab0*/  @!P0 FFMA R12, R9, R2, R12 ;  /* 0x00000002090c8223 */ /* 0x010fce000000000c */
.L_x_2:
[----:B------:R-:W0:Y:S01]  /*0ac0*/  LDC.64 R2, c[0x0][0x390] ;  /* 0x0000e400ff027b82 */ /* 0x000e220000000a00 */
[----:B------:R-:W-:-:S04]  /*0ad0*/  IMAD R13, R0, UR18, R13 ;  /* 0x00000012000d7c24 */ /* 0x000fc8000f8e020d */
[----:B0-----:R-:W-:-:S05]  /*0ae0*/  IMAD.WIDE R2, R13, 0x4, R2 ;  /* 0x000000040d027825 */ /* 0x001fca00078e0202 */
[----:B------:R-:W-:Y:S01]  /*0af0*/  STG.E desc[UR16][R2.64], R12 ;  /* 0x0000000c02007986 */ /* 0x000fe2000c101910 */
[----:B------:R-:W-:Y:S05]  /*0b00*/  EXIT ;  /* 0x000000000000794d */ /* 0x000fea0003800000 */
.L_x_6:
        /* <DEDUP_REMOVED lines=15> */
.L_x_8:


//--------------------- .nv.shared._Z17GPU_Shared_matmulPfS_S_i --------------------------
	.section	.nv.shared._Z17GPU_Shared_matmulPfS_S_i,"aw",@nobits
	.sectionflags	@""
	.align	4
.nv.shared._Z17GPU_Shared_matmulPfS_S_i:
	.zero		9216


//--------------------- .nv.shared.reserved.0     --------------------------
	.section	.nv.shared.reserved.0,"aw",@nobits
	.weak		__nv_reservedSMEM_offset_0_alias
	.size		__nv_reservedSMEM_offset_0_alias, 0, 64
	.other		__nv_reservedSMEM_offset_0_alias,@"STO_CUDA_RESERVED_SHARED STV_DEFAULT"
__nv_reservedSMEM_offset_0_alias:
	.zero		0
	.zero		64


//--------------------- .nv.constant0._Z17GPU_Shared_matmulPfS_S_i --------------------------
	.section	.nv.constant0._Z17GPU_Shared_matmulPfS_S_i,"a",@progbits
	.sectionflags	@""
	.align	4
.nv.constant0._Z17GPU_Shared_matmulPfS_S_i:
	.zero		924


//--------------------- .nv.constant0._Z10GPU_matmulPfS_S_iiii --------------------------
	.section	.nv.constant0._Z10GPU_matmulPfS_S_iiii,"a",@progbits
	.sectionflags	@""
	.align	4
.nv.constant0._Z10GPU_matmulPfS_S_iiii:
	.zero		936


//--------------------- SYMBOLS --------------------------

	.type		.nv.reservedSmem.offset0,@object
	.size		.nv.reservedSmem.offset0,0x4
	.type		.nv.reservedSmem.cap,@object
	.size		.nv.reservedSmem.cap,0x4
